//
// Generated by NVIDIA NVVM Compiler
//
// Compiler Build ID: CL-36424714
// Cuda compilation tools, release 13.0, V13.0.88
// Based on NVVM 20.0.0
//

.version 9.0
.target sm_100
.address_size 64

	// .globl	_Z12scale_kernelP7double2ldd

.visible .entry _Z12scale_kernelP7double2ldd(
	.param .u64 .ptr .align 1 _Z12scale_kernelP7double2ldd_param_0,
	.param .u64 _Z12scale_kernelP7double2ldd_param_1,
	.param .f64 _Z12scale_kernelP7double2ldd_param_2,
	.param .f64 _Z12scale_kernelP7double2ldd_param_3
)
{
	.reg .pred 	%p<2>;
	.reg .b32 	%r<5>;
	.reg .b64 	%rd<7>;
	.reg .b64 	%fd<10>;

	ld.param.u64 	%rd2, [_Z12scale_kernelP7double2ldd_param_0];
	ld.param.u64 	%rd3, [_Z12scale_kernelP7double2ldd_param_1];
	ld.param.f64 	%fd1, [_Z12scale_kernelP7double2ldd_param_2];
	ld.param.f64 	%fd2, [_Z12scale_kernelP7double2ldd_param_3];
	mov.u32 	%r1, %ctaid.x;
	mov.u32 	%r2, %ntid.x;
	mov.u32 	%r3, %tid.x;
	mad.lo.s32 	%r4, %r1, %r2, %r3;
	cvt.u64.u32 	%rd1, %r4;
	setp.le.s64 	%p1, %rd3, %rd1;
	@%p1 bra 	$L__BB0_2;
	cvta.to.global.u64 	%rd4, %rd2;
	shl.b64 	%rd5, %rd1, 4;
	add.s64 	%rd6, %rd4, %rd5;
	ld.global.v2.f64 	{%fd3, %fd4}, [%rd6];
	mul.f64 	%fd5, %fd1, %fd3;
	mul.f64 	%fd6, %fd2, %fd4;
	sub.f64 	%fd7, %fd5, %fd6;
	mul.f64 	%fd8, %fd1, %fd4;
	fma.rn.f64 	%fd9, %fd2, %fd3, %fd8;
	st.global.v2.f64 	[%rd6], {%fd7, %fd9};
$L__BB0_2:
	ret;

}
	// .globl	_Z11axpy_kernelP7double2PKS_ldd
.visible .entry _Z11axpy_kernelP7double2PKS_ldd(
	.param .u64 .ptr .align 1 _Z11axpy_kernelP7double2PKS_ldd_param_0,
	.param .u64 .ptr .align 1 _Z11axpy_kernelP7double2PKS_ldd_param_1,
	.param .u64 _Z11axpy_kernelP7double2PKS_ldd_param_2,
	.param .f64 _Z11axpy_kernelP7double2PKS_ldd_param_3,
	.param .f64 _Z11axpy_kernelP7double2PKS_ldd_param_4
)
{
	.reg .pred 	%p<2>;
	.reg .b32 	%r<5>;
	.reg .b64 	%rd<10>;
	.reg .b64 	%fd<14>;

	ld.param.u64 	%rd2, [_Z11axpy_kernelP7double2PKS_ldd_param_0];
	ld.param.u64 	%rd3, [_Z11axpy_kernelP7double2PKS_ldd_param_1];
	ld.param.u64 	%rd4, [_Z11axpy_kernelP7double2PKS_ldd_param_2];
	ld.param.f64 	%fd1, [_Z11axpy_kernelP7double2PKS_ldd_param_3];
	ld.param.f64 	%fd2, [_Z11axpy_kernelP7double2PKS_ldd_param_4];
	mov.u32 	%r1, %ctaid.x;
	mov.u32 	%r2, %ntid.x;
	mov.u32 	%r3, %tid.x;
	mad.lo.s32 	%r4, %r1, %r2, %r3;
	cvt.u64.u32 	%rd1, %r4;
	setp.le.s64 	%p1, %rd4, %rd1;
	@%p1 bra 	$L__BB1_2;
	cvta.to.global.u64 	%rd5, %rd2;
	cvta.to.global.u64 	%rd6, %rd3;
	shl.b64 	%rd7, %rd1, 4;
	add.s64 	%rd8, %rd5, %rd7;
	ld.global.v2.f64 	{%fd3, %fd4}, [%rd8];
	add.s64 	%rd9, %rd6, %rd7;
	ld.global.v2.f64 	{%fd5, %fd6}, [%rd9];
	mul.f64 	%fd7, %fd1, %fd5;
	mul.f64 	%fd8, %fd2, %fd6;
	sub.f64 	%fd9, %fd7, %fd8;
	mul.f64 	%fd10, %fd1, %fd6;
	fma.rn.f64 	%fd11, %fd2, %fd5, %fd10;
	add.f64 	%fd12, %fd3, %fd9;
	add.f64 	%fd13, %fd4, %fd11;
	st.global.v2.f64 	[%rd8], {%fd12, %fd13};
$L__BB1_2:
	ret;

}


// ===== COMPILED SASS (sm_100) =====

	.target	sm_100

	.elftype	@"ET_EXEC"


//--------------------- .note.nv.tkinfo           --------------------------
	.section	.note.nv.tkinfo,"",@"SHT_NOTE"
	.sectionflags	@"SHF_NOTE_NV_TKINFO"
	.tkinfo
        /*0018*/ 	.word	0x00000002
        /*0030*/ 	.string	""
        /*0030*/ 	.string	"ptxas"
        /*0030*/ 	.string	"Cuda compilation tools, release 13.0, V13.0.88"
        /*0030*/ 	.string	"Build cuda_13.0.r13.0/compiler.36424714_0"
        /*0030*/ 	.string	"-arch sm_100 -m 64 "



//--------------------- .note.nv.cuinfo           --------------------------
	.section	.note.nv.cuinfo,"",@"SHT_NOTE"
	.sectionflags	@"SHF_NOTE_NV_CUINFO"
        /*0018*/ 	.short	0x0002
        /*001a*/ 	.short	0x0064
        /*001c*/ 	.short	0x0082
	.zero		2


//--------------------- .nv.info                  --------------------------
	.section	.nv.info,"",@"SHT_CUDA_INFO"
	.align	4


	//----- nvinfo : EIATTR_REGCOUNT
	.align		4
        /*0000*/ 	.byte	0x04, 0x2f
        /*0002*/ 	.short	(.L_1 - .L_0)
	.align		4
.L_0:
        /*0004*/ 	.word	index@(_Z12scale_kernelP7double2ldd)
        /*0008*/ 	.word	0x0000000e


	//----- nvinfo : EIATTR_FRAME_SIZE
	.align		4
.L_1:
        /*000c*/ 	.byte	0x04, 0x11
        /*000e*/ 	.short	(.L_3 - .L_2)
	.align		4
.L_2:
        /*0010*/ 	.word	index@(_Z12scale_kernelP7double2ldd)
        /*0014*/ 	.word	0x00000000


	//----- nvinfo : EIATTR_REGCOUNT
	.align		4
.L_3:
        /*0018*/ 	.byte	0x04, 0x2f
        /*001a*/ 	.short	(.L_5 - .L_4)
	.align		4
.L_4:
        /*001c*/ 	.word	index@(_Z11axpy_kernelP7double2PKS_ldd)
        /*0020*/ 	.word	0x00000010


	//----- nvinfo : EIATTR_FRAME_SIZE
	.align		4
.L_5:
        /*0024*/ 	.byte	0x04, 0x11
        /*0026*/ 	.short	(.L_7 - .L_6)
	.align		4
.L_6:
        /*0028*/ 	.word	index@(_Z11axpy_kernelP7double2PKS_ldd)
        /*002c*/ 	.word	0x00000000


	//----- nvinfo : EIATTR_MIN_STACK_SIZE
	.align		4
.L_7:
        /*0030*/ 	.byte	0x04, 0x12
        /*0032*/ 	.short	(.L_9 - .L_8)
	.align		4
.L_8:
        /*0034*/ 	.word	index@(_Z11axpy_kernelP7double2PKS_ldd)
        /*0038*/ 	.word	0x00000000


	//----- nvinfo : EIATTR_MIN_STACK_SIZE
	.align		4
.L_9:
        /*003c*/ 	.byte	0x04, 0x12
        /*003e*/ 	.short	(.L_11 - .L_10)
	.align		4
.L_10:
        /*0040*/ 	.word	index@(_Z12scale_kernelP7double2ldd)
        /*0044*/ 	.word	0x00000000
.L_11:


//--------------------- .nv.compat                --------------------------
	.section	.nv.compat,"",@"SHT_CUDA_COMPAT_INFO"
	.align	4
        /*0000*/ 	.byte	0x02, 0x09, 0x00, 0x00, 0x02, 0x02, 0x01, 0x00, 0x02, 0x05, 0x05, 0x00, 0x03, 0x07, 0x01, 0x01
        /*0010*/ 	.byte	0x02, 0x03, 0x00, 0x00, 0x02, 0x06, 0x01, 0x00, 0x04, 0x0b, 0x08, 0x00, 0x01, 0x00, 0x00, 0x00
        /*0020*/ 	.byte	0x00, 0x00, 0x00, 0x00


//--------------------- .nv.info._Z11axpy_kernelP7double2PKS_ldd --------------------------
	.section	.nv.info._Z11axpy_kernelP7double2PKS_ldd,"",@"SHT_CUDA_INFO"
	.sectionflags	@""
	.align	4


	//----- nvinfo : EIATTR_CUDA_API_VERSION
	.align		4
        /*0000*/ 	.byte	0x04, 0x37
        /*0002*/ 	.short	(.L_13 - .L_12)
.L_12:
        /*0004*/ 	.word	0x00000082


	//----- nvinfo : EIATTR_KPARAM_INFO
	.align		4
.L_13:
        /*0008*/ 	.byte	0x04, 0x17
        /*000a*/ 	.short	(.L_15 - .L_14)
.L_14:
        /*000c*/ 	.word	0x00000000
        /*0010*/ 	.short	0x0004
        /*0012*/ 	.short	0x0020
        /*0014*/ 	.byte	0x00, 0xf0, 0x21, 0x00


	//----- nvinfo : EIATTR_KPARAM_INFO
	.align		4
.L_15:
        /*0018*/ 	.byte	0x04, 0x17
        /*001a*/ 	.short	(.L_17 - .L_16)
.L_16:
        /*001c*/ 	.word	0x00000000
        /*0020*/ 	.short	0x0003
        /*0022*/ 	.short	0x0018
        /*0024*/ 	.byte	0x00, 0xf0, 0x21, 0x00


	//----- nvinfo : EIATTR_KPARAM_INFO
	.align		4
.L_17:
        /*0028*/ 	.byte	0x04, 0x17
        /*002a*/ 	.short	(.L_19 - .L_18)
.L_18:
        /*002c*/ 	.word	0x00000000
        /*0030*/ 	.short	0x0002
        /*0032*/ 	.short	0x0010
        /*0034*/ 	.byte	0x00, 0xf0, 0x21, 0x00


	//----- nvinfo : EIATTR_KPARAM_INFO
	.align		4
.L_19:
        /*0038*/ 	.byte	0x04, 0x17
        /*003a*/ 	.short	(.L_21 - .L_20)
.L_20:
        /*003c*/ 	.word	0x00000000
        /*0040*/ 	.short	0x0001
        /*0042*/ 	.short	0x0008
        /*0044*/ 	.byte	0x00, 0xf5, 0x21, 0x00


	//----- nvinfo : EIATTR_KPARAM_INFO
	.align		4
.L_21:
        /*0048*/ 	.byte	0x04, 0x17
        /*004a*/ 	.short	(.L_23 - .L_22)
.L_22:
        /*004c*/ 	.word	0x00000000
        /*0050*/ 	.short	0x0000
        /*0052*/ 	.short	0x0000
        /*0054*/ 	.byte	0x00, 0xf5, 0x21, 0x00


	//----- nvinfo : EIATTR_SPARSE_MMA_MASK
	.align		4
.L_23:
        /*0058*/ 	.byte	0x03, 0x50
        /*005a*/ 	.short	0x0000


	//----- nvinfo : EIATTR_MAXREG_COUNT
	.align		4
        /*005c*/ 	.byte	0x03, 0x1b
        /*005e*/ 	.short	0x00ff


	//----- nvinfo : EIATTR_MERCURY_ISA_VERSION
	.align		4
        /*0060*/ 	.byte	0x03, 0x5f
        /*0062*/ 	.short	0x0101


	//----- nvinfo : EIATTR_VRC_CTA_INIT_COUNT
	.align		4
        /*0064*/ 	.byte	0x02, 0x4a
	.zero		1
	.zero		1


	//----- nvinfo : EIATTR_EXIT_INSTR_OFFSETS
	.align		4
        /*0068*/ 	.byte	0x04, 0x1c
        /*006a*/ 	.short	(.L_25 - .L_24)


	//   ....[0]....
.L_24:
        /*006c*/ 	.word	0x00000080


	//   ....[1]....
        /*0070*/ 	.word	0x000001c0


	//----- nvinfo : EIATTR_CBANK_PARAM_SIZE
	.align		4
.L_25:
        /*0074*/ 	.byte	0x03, 0x19
        /*0076*/ 	.short	0x0028


	//----- nvinfo : EIATTR_PARAM_CBANK
	.align		4
        /*0078*/ 	.byte	0x04, 0x0a
        /*007a*/ 	.short	(.L_27 - .L_26)
	.align		4
.L_26:
        /*007c*/ 	.word	index@(.nv.constant0._Z11axpy_kernelP7double2PKS_ldd)
        /*0080*/ 	.short	0x0380
        /*0082*/ 	.short	0x0028


	//----- nvinfo : EIATTR_SW_WAR
	.align		4
.L_27:
        /*0084*/ 	.byte	0x04, 0x36
        /*0086*/ 	.short	(.L_29 - .L_28)
.L_28:
        /*0088*/ 	.word	0x00000008
.L_29:


//--------------------- .nv.info._Z12scale_kernelP7double2ldd --------------------------
	.section	.nv.info._Z12scale_kernelP7double2ldd,"",@"SHT_CUDA_INFO"
	.sectionflags	@""
	.align	4


	//----- nvinfo : EIATTR_CUDA_API_VERSION
	.align		4
        /*0000*/ 	.byte	0x04, 0x37
        /*0002*/ 	.short	(.L_31 - .L_30)
.L_30:
        /*0004*/ 	.word	0x00000082


	//----- nvinfo : EIATTR_KPARAM_INFO
	.align		4
.L_31:
        /*0008*/ 	.byte	0x04, 0x17
        /*000a*/ 	.short	(.L_33 - .L_32)
.L_32:
        /*000c*/ 	.word	0x00000000
        /*0010*/ 	.short	0x0003
        /*0012*/ 	.short	0x0018
        /*0014*/ 	.byte	0x00, 0xf0, 0x21, 0x00


	//----- nvinfo : EIATTR_KPARAM_INFO
	.align		4
.L_33:
        /*0018*/ 	.byte	0x04, 0x17
        /*001a*/ 	.short	(.L_35 - .L_34)
.L_34:
        /*001c*/ 	.word	0x00000000
        /*0020*/ 	.short	0x0002
        /*0022*/ 	.short	0x0010
        /*0024*/ 	.byte	0x00, 0xf0, 0x21, 0x00


	//----- nvinfo : EIATTR_KPARAM_INFO
	.align		4
.L_35:
        /*0028*/ 	.byte	0x04, 0x17
        /*002a*/ 	.short	(.L_37 - .L_36)
.L_36:
        /*002c*/ 	.word	0x00000000
        /*0030*/ 	.short	0x0001
        /*0032*/ 	.short	0x0008
        /*0034*/ 	.byte	0x00, 0xf0, 0x21, 0x00


	//----- nvinfo : EIATTR_KPARAM_INFO
	.align		4
.L_37:
        /*0038*/ 	.byte	0x04, 0x17
        /*003a*/ 	.short	(.L_39 - .L_38)
.L_38:
        /*003c*/ 	.word	0x00000000
        /*0040*/ 	.short	0x0000
        /*0042*/ 	.short	0x0000
        /*0044*/ 	.byte	0x00, 0xf5, 0x21, 0x00


	//----- nvinfo : EIATTR_SPARSE_MMA_MASK
	.align		4
.L_39:
        /*0048*/ 	.byte	0x03, 0x50
        /*004a*/ 	.short	0x0000


	//----- nvinfo : EIATTR_MAXREG_COUNT
	.align		4
        /*004c*/ 	.byte	0x03, 0x1b
        /*004e*/ 	.short	0x00ff


	//----- nvinfo : EIATTR_MERCURY_ISA_VERSION
	.align		4
        /*0050*/ 	.byte	0x03, 0x5f
        /*0052*/ 	.short	0x0101


	//----- nvinfo : EIATTR_VRC_CTA_INIT_COUNT
	.align		4
        /*0054*/ 	.byte	0x02, 0x4a
	.zero		1
	.zero		1


	//----- nvinfo : EIATTR_EXIT_INSTR_OFFSETS
	.align		4
        /*0058*/ 	.byte	0x04, 0x1c
        /*005a*/ 	.short	(.L_41 - .L_40)


	//   ....[0]....
.L_40:
        /*005c*/ 	.word	0x00000080


	//   ....[1]....
        /*0060*/ 	.word	0x00000140


	//----- nvinfo : EIATTR_CBANK_PARAM_SIZE
	.align		4
.L_41:
        /*0064*/ 	.byte	0x03, 0x19
        /*0066*/ 	.short	0x0020


	//----- nvinfo : EIATTR_PARAM_CBANK
	.align		4
        /*0068*/ 	.byte	0x04, 0x0a
        /*006a*/ 	.short	(.L_43 - .L_42)
	.align		4
.L_42:
        /*006c*/ 	.word	index@(.nv.constant0._Z12scale_kernelP7double2ldd)
        /*0070*/ 	.short	0x0380
        /*0072*/ 	.short	0x0020


	//----- nvinfo : EIATTR_SW_WAR
	.align		4
.L_43:
        /*0074*/ 	.byte	0x04, 0x36
        /*0076*/ 	.short	(.L_45 - .L_44)
.L_44:
        /*0078*/ 	.word	0x00000008
.L_45:


//--------------------- .nv.callgraph             --------------------------
	.section	.nv.callgraph,"",@"SHT_CUDA_CALLGRAPH"
	.align	4
	.sectionentsize	8
	.align		4
        /*0000*/ 	.word	0x00000000
	.align		4
        /*0004*/ 	.word	0xffffffff
	.align		4
        /*0008*/ 	.word	0x00000000
	.align		4
        /*000c*/ 	.word	0xfffffffe
	.align		4
        /*0010*/ 	.word	0x00000000
	.align		4
        /*0014*/ 	.word	0xfffffffd
	.align		4
        /*0018*/ 	.word	0x00000000
	.align		4
        /*001c*/ 	.word	0xfffffffc


//--------------------- .text._Z11axpy_kernelP7double2PKS_ldd --------------------------
	.section	.text._Z11axpy_kernelP7double2PKS_ldd,"ax",@progbits
	.align	128
        .global         _Z11axpy_kernelP7double2PKS_ldd
        .type           _Z11axpy_kernelP7double2PKS_ldd,@function
        .size           _Z11axpy_kernelP7double2PKS_ldd,(.L_x_2 - _Z11axpy_kernelP7double2PKS_ldd)
        .other          _Z11axpy_kernelP7double2PKS_ldd,@"STO_CUDA_ENTRY STV_DEFAULT"
_Z11axpy_kernelP7double2PKS_ldd:
.text._Z11axpy_kernelP7double2PKS_ldd:
[----:B------:R-:W-:Y:S01]  /*0000*/  LDC R1, c[0x0][0x37c] ;  /* 0x0000df00ff017b82 */ /* 0x000fe20000000800 */
[----:B------:R-:W0:Y:S07]  /*0010*/  S2R R3, SR_TID.X ;  /* 0x0000000000037919 */ /* 0x000e2e0000002100 */
[----:B------:R-:W0:Y:S01]  /*0020*/  S2UR UR4, SR_CTAID.X ;  /* 0x00000000000479c3 */ /* 0x000e220000002500 */
[----:B------:R-:W1:Y:S07]  /*0030*/  LDCU.64 UR6, c[0x0][0x390] ;  /* 0x00007200ff0677ac */ /* 0x000e6e0008000a00 */
[----:B------:R-:W0:Y:S02]  /*0040*/  LDC R0, c[0x0][0x360] ;  /* 0x0000d800ff007b82 */ /* 0x000e240000000800 */
[----:B0-----:R-:W-:-:S05]  /*0050*/  IMAD R0, R0, UR4, R3 ;  /* 0x0000000400007c24 */ /* 0x001fca000f8e0203 */
[----:B-1----:R-:W-:-:S04]  /*0060*/  ISETP.GE.U32.AND P0, PT, R0, UR6, PT ;  /* 0x0000000600007c0c */ /* 0x002fc8000bf06070 */
[----:B------:R-:W-:-:S13]  /*0070*/  ISETP.GE.AND.EX P0, PT, RZ, UR7, PT, P0 ;  /* 0x00000007ff007c0c */ /* 0x000fda000bf06300 */
[----:B------:R-:W-:Y:S05]  /*0080*/  @P0 EXIT ;  /* 0x000000000000094d */ /* 0x000fea0003800000 */
[----:B------:R-:W0:Y:S01]  /*0090*/  LDCU.128 UR8, c[0x0][0x380] ;  /* 0x00007000ff0877ac */ /* 0x000e220008000c00 */
[----:B------:R-:W-:Y:S01]  /*00a0*/  IMAD.SHL.U32 R2, R0, 0x10, RZ ;  /* 0x0000001000027824 */ /* 0x000fe200078e00ff */
[----:B------:R-:W-:Y:S01]  /*00b0*/  SHF.R.U32.HI R0, RZ, 0x1c, R0 ;  /* 0x0000001cff007819 */ /* 0x000fe20000011600 */
[----:B------:R-:W1:Y:S01]  /*00c0*/  LDCU.64 UR4, c[0x0][0x358] ;  /* 0x00006b00ff0477ac */ /* 0x000e620008000a00 */
[----:B------:R-:W2:Y:S02]  /*00d0*/  LDCU.64 UR6, c[0x0][0x3a0] ;  /* 0x00007400ff0677ac */ /* 0x000ea40008000a00 */
[----:B0-----:R-:W-:-:S04]  /*00e0*/  IADD3 R8, P0, PT, R2, UR10, RZ ;  /* 0x0000000a02087c10 */ /* 0x001fc8000ff1e0ff */
[----:B------:R-:W-:-:S06]  /*00f0*/  IADD3.X R9, PT, PT, R0, UR11, RZ, P0, !PT ;  /* 0x0000000b00097c10 */ /* 0x000fcc00087fe4ff */
[----:B-1----:R-:W2:Y:S01]  /*0100*/  LDG.E.128 R8, desc[UR4][R8.64] ;  /* 0x0000000408087981 */ /* 0x002ea2000c1e1d00 */
[----:B------:R-:W-:-:S04]  /*0110*/  IADD3 R2, P0, PT, R2, UR8, RZ ;  /* 0x0000000802027c10 */ /* 0x000fc8000ff1e0ff */
[----:B------:R-:W-:Y:S01]  /*0120*/  IADD3.X R3, PT, PT, R0, UR9, RZ, P0, !PT ;  /* 0x0000000900037c10 */ /* 0x000fe200087fe4ff */
[----:B------:R-:W0:Y:S04]  /*0130*/  LDCU.64 UR8, c[0x0][0x398] ;  /* 0x00007300ff0877ac */ /* 0x000e280008000a00 */
[----:B------:R-:W3:Y:S01]  /*0140*/  LDG.E.128 R4, desc[UR4][R2.64] ;  /* 0x0000000402047981 */ /* 0x000ee2000c1e1d00 */
[C---:B--2---:R-:W-:Y:S02]  /*0150*/  DMUL R12, R10.reuse, UR6 ;  /* 0x000000060a0c7c28 */ /* 0x044fe40008000000 */
[----:B0-----:R-:W-:-:S06]  /*0160*/  DMUL R10, R10, UR8 ;  /* 0x000000080a0a7c28 */ /* 0x001fcc0008000000 */
[C---:B------:R-:W-:Y:S02]  /*0170*/  DFMA R12, R8.reuse, UR8, -R12 ;  /* 0x00000008080c7c2b */ /* 0x040fe4000800080c */
[----:B------:R-:W-:-:S06]  /*0180*/  DFMA R10, R8, UR6, R10 ;  /* 0x00000006080a7c2b */ /* 0x000fcc000800000a */
[----:B---3--:R-:W-:Y:S02]  /*0190*/  DADD R4, R4, R12 ;  /* 0x0000000004047229 */ /* 0x008fe4000000000c */
[----:B------:R-:W-:-:S07]  /*01a0*/  DADD R6, R6, R10 ;  /* 0x0000000006067229 */ /* 0x000fce000000000a */
[----:B------:R-:W-:Y:S01]  /*01b0*/  STG.E.128 desc[UR4][R2.64], R4 ;  /* 0x0000000402007986 */ /* 0x000fe2000c101d04 */
[----:B------:R-:W-:Y:S05]  /*01c0*/  EXIT ;  /* 0x000000000000794d */ /* 0x000fea0003800000 */
.L_x_0:
[----:B------:R-:W-:-:S00]  /*01d0*/  BRA `(.L_x_0) ;  /* 0xfffffffc00fc7947 */ /* 0x000fc0000383ffff */
[----:B------:R-:W-:-:S00]  /*01e0*/  NOP ;  /* 0x0000000000007918 */ /* 0x000fc00000000000 */
        /* <DEDUP_REMOVED lines=9> */
.L_x_2:


//--------------------- .text._Z12scale_kernelP7double2ldd --------------------------
	.section	.text._Z12scale_kernelP7double2ldd,"ax",@progbits
	.align	128
        .global         _Z12scale_kernelP7double2ldd
        .type           _Z12scale_kernelP7double2ldd,@function
        .size           _Z12scale_kernelP7double2ldd,(.L_x_3 - _Z12scale_kernelP7double2ldd)
        .other          _Z12scale_kernelP7double2ldd,@"STO_CUDA_ENTRY STV_DEFAULT"
_Z12scale_kernelP7double2ldd:
.text._Z12scale_kernelP7double2ldd:
        /* <DEDUP_REMOVED lines=9> */
[----:B------:R-:W0:Y:S01]  /*0090*/  LDCU.64 UR6, c[0x0][0x380] ;  /* 0x00007000ff0677ac */ /* 0x000e220008000a00 */
[----:B------:R-:W1:Y:S01]  /*00a0*/  LDCU.64 UR4, c[0x0][0x358] ;  /* 0x00006b00ff0477ac */ /* 0x000e620008000a00 */
[----:B------:R-:W2:Y:S01]  /*00b0*/  LDCU.128 UR8, c[0x0][0x390] ;  /* 0x00007200ff0877ac */ /* 0x000ea20008000c00 */
[----:B0-----:R-:W-:-:S04]  /*00c0*/  LEA R2, P0, R0, UR6, 0x4 ;  /* 0x0000000600027c11 */ /* 0x001fc8000f8020ff */
[----:B------:R-:W-:-:S05]  /*00d0*/  LEA.HI.X R3, R0, UR7, RZ, 0x4, P0 ;  /* 0x0000000700037c11 */ /* 0x000fca00080f24ff */
[----:B-1----:R-:W2:Y:S02]  /*00e0*/  LDG.E.128 R4, desc[UR4][R2.64] ;  /* 0x0000000402047981 */ /* 0x002ea4000c1e1d00 */
[C---:B--2---:R-:W-:Y:S02]  /*00f0*/  DMUL R8, R6.reuse, UR10 ;  /* 0x0000000a06087c28 */ /* 0x044fe40008000000 */
[----:B------:R-:W-:-:S06]  /*0100*/  DMUL R10, R6, UR8 ;  /* 0x00000008060a7c28 */ /* 0x000fcc0008000000 */
[C---:B------:R-:W-:Y:S02]  /*0110*/  DFMA R8, R4.reuse, UR8, -R8 ;  /* 0x0000000804087c2b */ /* 0x040fe40008000808 */
[----:B------:R-:W-:-:S07]  /*0120*/  DFMA R10, R4, UR10, R10 ;  /* 0x0000000a040a7c2b */ /* 0x000fce000800000a */
[----:B------:R-:W-:Y:S01]  /*0130*/  STG.E.128 desc[UR4][R2.64], R8 ;  /* 0x0000000802007986 */ /* 0x000fe2000c101d04 */
[----:B------:R-:W-:Y:S05]  /*0140*/  EXIT ;  /* 0x000000000000794d */ /* 0x000fea0003800000 */
.L_x_1:
        /* <DEDUP_REMOVED lines=11> */
.L_x_3:


//--------------------- .nv.shared.reserved.0     --------------------------
	.section	.nv.shared.reserved.0,"aw",@nobits
	.weak		__nv_reservedSMEM_offset_0_alias
	.size		__nv_reservedSMEM_offset_0_alias, 0, 64
	.other		__nv_reservedSMEM_offset_0_alias,@"STO_CUDA_RESERVED_SHARED STV_DEFAULT"
__nv_reservedSMEM_offset_0_alias:
	.zero		0
	.zero		64


//--------------------- .nv.constant0._Z11axpy_kernelP7double2PKS_ldd --------------------------
	.section	.nv.constant0._Z11axpy_kernelP7double2PKS_ldd,"a",@progbits
	.sectionflags	@""
	.align	4
.nv.constant0._Z11axpy_kernelP7double2PKS_ldd:
	.zero		936


//--------------------- .nv.constant0._Z12scale_kernelP7double2ldd --------------------------
	.section	.nv.constant0._Z12scale_kernelP7double2ldd,"a",@progbits
	.sectionflags	@""
	.align	4
.nv.constant0._Z12scale_kernelP7double2ldd:
	.zero		928


//--------------------- SYMBOLS --------------------------

	.type		.nv.reservedSmem.offset0,@object
	.size		.nv.reservedSmem.offset0,0x4
